//
// Generated by NVIDIA NVVM Compiler
//
// Compiler Build ID: CL-36424714
// Cuda compilation tools, release 13.0, V13.0.88
// Based on NVVM 20.0.0
//

.version 9.0
.target sm_100
.address_size 64

	// .globl	_Z11noop_kernelPcm

.visible .entry _Z11noop_kernelPcm(
	.param .u64 .ptr .align 1 _Z11noop_kernelPcm_param_0,
	.param .u64 _Z11noop_kernelPcm_param_1
)
{


	ret;

}


// ===== COMPILED SASS (sm_100) =====

	.target	sm_100

	.elftype	@"ET_EXEC"


//--------------------- .note.nv.tkinfo           --------------------------
	.section	.note.nv.tkinfo,"",@"SHT_NOTE"
	.sectionflags	@"SHF_NOTE_NV_TKINFO"
	.tkinfo
        /*0018*/ 	.word	0x00000002
        /*0030*/ 	.string	""
        /*0030*/ 	.string	"ptxas"
        /*0030*/ 	.string	"Cuda compilation tools, release 13.0, V13.0.88"
        /*0030*/ 	.string	"Build cuda_13.0.r13.0/compiler.36424714_0"
        /*0030*/ 	.string	"-arch sm_100 -m 64 "



//--------------------- .note.nv.cuinfo           --------------------------
	.section	.note.nv.cuinfo,"",@"SHT_NOTE"
	.sectionflags	@"SHF_NOTE_NV_CUINFO"
        /*0018*/ 	.short	0x0002
        /*001a*/ 	.short	0x0064
        /*001c*/ 	.short	0x0082
	.zero		2


//--------------------- .nv.info                  --------------------------
	.section	.nv.info,"",@"SHT_CUDA_INFO"
	.align	4


	//----- nvinfo : EIATTR_REGCOUNT
	.align		4
        /*0000*/ 	.byte	0x04, 0x2f
        /*0002*/ 	.short	(.L_1 - .L_0)
	.align		4
.L_0:
        /*0004*/ 	.word	index@(_Z11noop_kernelPcm)
        /*0008*/ 	.word	0x00000004


	//----- nvinfo : EIATTR_FRAME_SIZE
	.align		4
.L_1:
        /*000c*/ 	.byte	0x04, 0x11
        /*000e*/ 	.short	(.L_3 - .L_2)
	.align		4
.L_2:
        /*0010*/ 	.word	index@(_Z11noop_kernelPcm)
        /*0014*/ 	.word	0x00000000


	//----- nvinfo : EIATTR_MIN_STACK_SIZE
	.align		4
.L_3:
        /*0018*/ 	.byte	0x04, 0x12
        /*001a*/ 	.short	(.L_5 - .L_4)
	.align		4
.L_4:
        /*001c*/ 	.word	index@(_Z11noop_kernelPcm)
        /*0020*/ 	.word	0x00000000
.L_5:


//--------------------- .nv.compat                --------------------------
	.section	.nv.compat,"",@"SHT_CUDA_COMPAT_INFO"
	.align	4
        /*0000*/ 	.byte	0x02, 0x09, 0x00, 0x00, 0x02, 0x02, 0x01, 0x00, 0x02, 0x05, 0x05, 0x00, 0x03, 0x07, 0x01, 0x01
        /*0010*/ 	.byte	0x02, 0x03, 0x00, 0x00, 0x02, 0x06, 0x01, 0x00, 0x04, 0x0b, 0x08, 0x00, 0x09, 0x00, 0x00, 0x00
        /*0020*/ 	.byte	0x00, 0x00, 0x00, 0x00


//--------------------- .nv.info._Z11noop_kernelPcm --------------------------
	.section	.nv.info._Z11noop_kernelPcm,"",@"SHT_CUDA_INFO"
	.sectionflags	@""
	.align	4


	//----- nvinfo : EIATTR_CUDA_API_VERSION
	.align		4
        /*0000*/ 	.byte	0x04, 0x37
        /*0002*/ 	.short	(.L_7 - .L_6)
.L_6:
        /*0004*/ 	.word	0x00000082


	//----- nvinfo : EIATTR_KPARAM_INFO
	.align		4
.L_7:
        /*0008*/ 	.byte	0x04, 0x17
        /*000a*/ 	.short	(.L_9 - .L_8)
.L_8:
        /*000c*/ 	.word	0x00000000
        /*0010*/ 	.short	0x0001
        /*0012*/ 	.short	0x0008
        /*0014*/ 	.byte	0x00, 0xf0, 0x21, 0x00


	//----- nvinfo : EIATTR_KPARAM_INFO
	.align		4
.L_9:
        /*0018*/ 	.byte	0x04, 0x17
        /*001a*/ 	.short	(.L_11 - .L_10)
.L_10:
        /*001c*/ 	.word	0x00000000
        /*0020*/ 	.short	0x0000
        /*0022*/ 	.short	0x0000
        /*0024*/ 	.byte	0x00, 0xf5, 0x21, 0x00


	//----- nvinfo : EIATTR_SPARSE_MMA_MASK
	.align		4
.L_11:
        /*0028*/ 	.byte	0x03, 0x50
        /*002a*/ 	.short	0x0000


	//----- nvinfo : EIATTR_MAXREG_COUNT
	.align		4
        /*002c*/ 	.byte	0x03, 0x1b
        /*002e*/ 	.short	0x00ff


	//----- nvinfo : EIATTR_MERCURY_ISA_VERSION
	.align		4
        /*0030*/ 	.byte	0x03, 0x5f
        /*0032*/ 	.short	0x0101


	//----- nvinfo : EIATTR_VRC_CTA_INIT_COUNT
	.align		4
        /*0034*/ 	.byte	0x02, 0x4a
	.zero		1
	.zero		1


	//----- nvinfo : EIATTR_EXIT_INSTR_OFFSETS
	.align		4
        /*0038*/ 	.byte	0x04, 0x1c
        /*003a*/ 	.short	(.L_13 - .L_12)


	//   ....[0]....
.L_12:
        /*003c*/ 	.word	0x00000010


	//----- nvinfo : EIATTR_CBANK_PARAM_SIZE
	.align		4
.L_13:
        /*0040*/ 	.byte	0x03, 0x19
        /*0042*/ 	.short	0x0010


	//----- nvinfo : EIATTR_PARAM_CBANK
	.align		4
        /*0044*/ 	.byte	0x04, 0x0a
        /*0046*/ 	.short	(.L_15 - .L_14)
	.align		4
.L_14:
        /*0048*/ 	.word	index@(.nv.constant0._Z11noop_kernelPcm)
        /*004c*/ 	.short	0x0380
        /*004e*/ 	.short	0x0010


	//----- nvinfo : EIATTR_SW_WAR
	.align		4
.L_15:
        /*0050*/ 	.byte	0x04, 0x36
        /*0052*/ 	.short	(.L_17 - .L_16)
.L_16:
        /*0054*/ 	.word	0x00000008
.L_17:


//--------------------- .nv.callgraph             --------------------------
	.section	.nv.callgraph,"",@"SHT_CUDA_CALLGRAPH"
	.align	4
	.sectionentsize	8
	.align		4
        /*0000*/ 	.word	0x00000000
	.align		4
        /*0004*/ 	.word	0xffffffff
	.align		4
        /*0008*/ 	.word	0x00000000
	.align		4
        /*000c*/ 	.word	0xfffffffe
	.align		4
        /*0010*/ 	.word	0x00000000
	.align		4
        /*0014*/ 	.word	0xfffffffd
	.align		4
        /*0018*/ 	.word	0x00000000
	.align		4
        /*001c*/ 	.word	0xfffffffc


//--------------------- .text._Z11noop_kernelPcm  --------------------------
	.section	.text._Z11noop_kernelPcm,"ax",@progbits
	.align	128
        .global         _Z11noop_kernelPcm
        .type           _Z11noop_kernelPcm,@function
        .size           _Z11noop_kernelPcm,(.L_x_1 - _Z11noop_kernelPcm)
        .other          _Z11noop_kernelPcm,@"STO_CUDA_ENTRY STV_DEFAULT"
_Z11noop_kernelPcm:
.text._Z11noop_kernelPcm:
[----:B------:R-:W-:Y:S01]  /*0000*/  LDC R1, c[0x0][0x37c] ;  /* 0x0000df00ff017b82 */ /* 0x000fe20000000800 */
[----:B------:R-:W-:Y:S05]  /*0010*/  EXIT ;  /* 0x000000000000794d */ /* 0x000fea0003800000 */
.L_x_0:
[----:B------:R-:W-:-:S00]  /*0020*/  BRA `(.L_x_0) ;  /* 0xfffffffc00fc7947 */ /* 0x000fc0000383ffff */
[----:B------:R-:W-:-:S00]  /*0030*/  NOP ;  /* 0x0000000000007918 */ /* 0x000fc00000000000 */
        /* <DEDUP_REMOVED lines=12> */
.L_x_1:


//--------------------- .nv.shared.reserved.0     --------------------------
	.section	.nv.shared.reserved.0,"aw",@nobits
	.weak		__nv_reservedSMEM_offset_0_alias
	.size		__nv_reservedSMEM_offset_0_alias, 0, 64
	.other		__nv_reservedSMEM_offset_0_alias,@"STO_CUDA_RESERVED_SHARED STV_DEFAULT"
__nv_reservedSMEM_offset_0_alias:
	.zero		0
	.zero		64


//--------------------- .nv.constant0._Z11noop_kernelPcm --------------------------
	.section	.nv.constant0._Z11noop_kernelPcm,"a",@progbits
	.sectionflags	@""
	.align	4
.nv.constant0._Z11noop_kernelPcm:
	.zero		912


//--------------------- SYMBOLS --------------------------

	.type		.nv.reservedSmem.offset0,@object
	.size		.nv.reservedSmem.offset0,0x4
